	.headerflags	@"EF_CUDA_TEXMODE_UNIFIED EF_CUDA_64BIT_ADDRESS EF_CUDA_SM86 EF_CUDA_VIRTUAL_SM(EF_CUDA_SM86)"
	.elftype	@"ET_EXEC"


//--------------------- .nv.info                  --------------------------
	.section	.nv.info,"",@"SHT_CUDA_INFO"
	.align	4


	//----- nvinfo : EIATTR_REGCOUNT
	.align		4
        /*0000*/ 	.byte	0x04, 0x2f
        /*0002*/ 	.short	(.L_1 - .L_0)
	.align		4
.L_0:
        /*0004*/ 	.word	index@(triton_poi_fused_silu_1)
        /*0008*/ 	.word	0x0000000b


	//----- nvinfo : EIATTR_MIN_STACK_SIZE
	.align		4
.L_1:
        /*000c*/ 	.byte	0x04, 0x12
        /*000e*/ 	.short	(.L_3 - .L_2)
	.align		4
.L_2:
        /*0010*/ 	.word	index@(triton_poi_fused_silu_1)
        /*0014*/ 	.word	0x00000000


	//----- nvinfo : EIATTR_FRAME_SIZE
	.align		4
.L_3:
        /*0018*/ 	.byte	0x04, 0x11
        /*001a*/ 	.short	(.L_5 - .L_4)
	.align		4
.L_4:
        /*001c*/ 	.word	index@(triton_poi_fused_silu_1)
        /*0020*/ 	.word	0x00000000


	//----- nvinfo : EIATTR_MIN_STACK_SIZE
	.align		4
.L_5:
        /*0024*/ 	.byte	0x04, 0x12
        /*0026*/ 	.short	(.L_7 - .L_6)
	.align		4
.L_6:
        /*0028*/ 	.word	index@(triton_poi_fused_silu_1)
        /*002c*/ 	.word	0x00000000
.L_7:


//--------------------- .nv.info.triton_poi_fused_silu_1 --------------------------
	.section	.nv.info.triton_poi_fused_silu_1,"",@"SHT_CUDA_INFO"
	.sectionflags	@""
	.align	4


	//----- nvinfo : EIATTR_CUDA_API_VERSION
	.align		4
        /*0000*/ 	.byte	0x04, 0x37
        /*0002*/ 	.short	(.L_9 - .L_8)
.L_8:
        /*0004*/ 	.word	0x0000007c


	//----- nvinfo : EIATTR_SW2861232_WAR
	.align		4
.L_9:
        /*0008*/ 	.byte	0x01, 0x35
	.zero		2


	//----- nvinfo : EIATTR_PARAM_CBANK
	.align		4
        /*000c*/ 	.byte	0x04, 0x0a
        /*000e*/ 	.short	(.L_11 - .L_10)
	.align		4
.L_10:
        /*0010*/ 	.word	index@(.nv.constant0.triton_poi_fused_silu_1)
        /*0014*/ 	.short	0x0160
        /*0016*/ 	.short	0x0028


	//----- nvinfo : EIATTR_CBANK_PARAM_SIZE
	.align		4
.L_11:
        /*0018*/ 	.byte	0x03, 0x19
        /*001a*/ 	.short	0x0028


	//----- nvinfo : EIATTR_KPARAM_INFO
	.align		4
        /*001c*/ 	.byte	0x04, 0x17
        /*001e*/ 	.short	(.L_13 - .L_12)
.L_12:
        /*0020*/ 	.word	0x00000000
        /*0024*/ 	.short	0x0004
        /*0026*/ 	.short	0x0020
        /*0028*/ 	.byte	0x00, 0xf4, 0x21, 0x00


	//----- nvinfo : EIATTR_KPARAM_INFO
	.align		4
.L_13:
        /*002c*/ 	.byte	0x04, 0x17
        /*002e*/ 	.short	(.L_15 - .L_14)
.L_14:
        /*0030*/ 	.word	0x00000000
        /*0034*/ 	.short	0x0003
        /*0036*/ 	.short	0x0018
        /*0038*/ 	.byte	0x00, 0xf0, 0x11, 0x00


	//----- nvinfo : EIATTR_KPARAM_INFO
	.align		4
.L_15:
        /*003c*/ 	.byte	0x04, 0x17
        /*003e*/ 	.short	(.L_17 - .L_16)
.L_16:
        /*0040*/ 	.word	0x00000000
        /*0044*/ 	.short	0x0002
        /*0046*/ 	.short	0x0010
        /*0048*/ 	.byte	0x00, 0xf4, 0x21, 0x00


	//----- nvinfo : EIATTR_KPARAM_INFO
	.align		4
.L_17:
        /*004c*/ 	.byte	0x04, 0x17
        /*004e*/ 	.short	(.L_19 - .L_18)
.L_18:
        /*0050*/ 	.word	0x00000000
        /*0054*/ 	.short	0x0001
        /*0056*/ 	.short	0x0008
        /*0058*/ 	.byte	0x00, 0xf4, 0x21, 0x00


	//----- nvinfo : EIATTR_KPARAM_INFO
	.align		4
.L_19:
        /*005c*/ 	.byte	0x04, 0x17
        /*005e*/ 	.short	(.L_21 - .L_20)
.L_20:
        /*0060*/ 	.word	0x00000000
        /*0064*/ 	.short	0x0000
        /*0066*/ 	.short	0x0000
        /*0068*/ 	.byte	0x00, 0xf4, 0x21, 0x00


	//----- nvinfo : EIATTR_MAXREG_COUNT
	.align		4
.L_21:
        /*006c*/ 	.byte	0x03, 0x1b
        /*006e*/ 	.short	0x00ff


	//----- nvinfo : EIATTR_EXIT_INSTR_OFFSETS
	.align		4
        /*0070*/ 	.byte	0x04, 0x1c
        /*0072*/ 	.short	(.L_23 - .L_22)


	//   ....[0]....
.L_22:
        /*0074*/ 	.word	0x00000210


	//   ....[1]....
        /*0078*/ 	.word	0x00000230


	//----- nvinfo : EIATTR_REQNTID
	.align		4
.L_23:
        /*007c*/ 	.byte	0x04, 0x10
        /*007e*/ 	.short	(.L_25 - .L_24)
.L_24:
        /*0080*/ 	.word	0x00000080
        /*0084*/ 	.word	0x00000001
        /*0088*/ 	.word	0x00000001


	//----- nvinfo : EIATTR_CRS_STACK_SIZE
	.align		4
.L_25:
        /*008c*/ 	.byte	0x04, 0x1e
        /*008e*/ 	.short	(.L_27 - .L_26)
.L_26:
        /*0090*/ 	.word	0x00000000
.L_27:


//--------------------- .nv.callgraph             --------------------------
	.section	.nv.callgraph,"",@"SHT_CUDA_CALLGRAPH"
	.align	4
	.sectionentsize	8
	.align		4
        /*0000*/ 	.word	0x00000000
	.align		4
        /*0004*/ 	.word	0xffffffff
	.align		4
        /*0008*/ 	.word	0x00000000
	.align		4
        /*000c*/ 	.word	0xfffffffe
	.align		4
        /*0010*/ 	.word	0x00000000
	.align		4
        /*0014*/ 	.word	0xfffffffd
	.align		4
        /*0018*/ 	.word	0x00000000
	.align		4
        /*001c*/ 	.word	0xfffffffc


//--------------------- .nv.rel.action            --------------------------
	.section	.nv.rel.action,"",@"SHT_CUDA_RELOCINFO"
	.align	8
	.sectionentsize	8
        /*0000*/ 	.byte	0x73, 0x00, 0x00, 0x00, 0x00, 0x00, 0x00, 0x00, 0x00, 0x00, 0x00, 0x11, 0x25, 0x00, 0x05, 0x36


//--------------------- .nv.constant0.triton_poi_fused_silu_1 --------------------------
	.section	.nv.constant0.triton_poi_fused_silu_1,"a",@progbits
	.sectionflags	@""
	.align	4
.nv.constant0.triton_poi_fused_silu_1:
	.zero		392


//--------------------- .text.triton_poi_fused_silu_1 --------------------------
	.section	.text.triton_poi_fused_silu_1,"ax",@progbits
	.sectioninfo	@"SHI_REGISTERS=11"
	.align	128
        .global         triton_poi_fused_silu_1
        .type           triton_poi_fused_silu_1,@function
        .size           triton_poi_fused_silu_1,(.L_x_3 - triton_poi_fused_silu_1)
        .other          triton_poi_fused_silu_1,@"STO_CUDA_ENTRY STV_DEFAULT"
triton_poi_fused_silu_1:
.text.triton_poi_fused_silu_1:
[----:B------:R-:W-:Y:S02]  /*0000*/  MOV R1, c[0x0][0x28] ;  /* 0x00000a0000017a02 */ /* 0x000fe40000000f00 */
[----:B------:R-:W0:Y:S01]  /*0010*/  S2R R0, SR_TID.X ;  /* 0x0000000000007919 */ /* 0x000e220000002100 */
[----:B------:R-:W-:Y:S01]  /*0020*/  ULDC.64 UR4, c[0x0][0x118] ;  /* 0x0000460000047ab9 */ /* 0x000fe20000000a00 */
[----:B------:R-:W-:Y:S01]  /*0030*/  BSSY B0, `(.L_x_0) ;  /* 0x000000a000007945 */ /* 0x000fe20003800000 */
[----:B------:R-:W-:Y:S01]  /*0040*/  MOV R7, 0x2 ;  /* 0x0000000200077802 */ /* 0x000fe20000000f00 */
[----:B------:R-:W1:Y:S01]  /*0050*/  S2R R3, SR_CTAID.X ;  /* 0x0000000000037919 */ /* 0x000e620000002500 */
[----:B------:R-:W-:Y:S02]  /*0060*/  PRMT R2, RZ, 0x7610, R2 ;  /* 0x00007610ff027816 */ /* 0x000fe40000000002 */
[----:B0-----:R-:W-:-:S04]  /*0070*/  LOP3.LUT R0, R0, 0x7f, RZ, 0xc0, !PT ;  /* 0x0000007f00007812 */ /* 0x001fc800078ec0ff */
[----:B-1----:R-:W-:-:S04]  /*0080*/  LEA R0, R3, R0, 0x7 ;  /* 0x0000000003007211 */ /* 0x002fc800078e38ff */
[----:B------:R-:W-:-:S13]  /*0090*/  ISETP.GE.AND P0, PT, R0, 0x900, PT ;  /* 0x000009000000780c */ /* 0x000fda0003f06270 */
[----:B------:R-:W-:Y:S05]  /*00a0*/  @P0 BRA `(.L_x_1) ;  /* 0x0000002000000947 */ /* 0x000fea0003800000 */
[----:B------:R-:W-:-:S06]  /*00b0*/  IMAD.WIDE R2, R0, R7, c[0x0][0x160] ;  /* 0x0000580000027625 */ /* 0x000fcc00078e0207 */
[----:B------:R0:W5:Y:S02]  /*00c0*/  LDG.E.U16 R2, [R2.64] ;  /* 0x0000000402027981 */ /* 0x000164000c1e1500 */
.L_x_1:
[----:B------:R-:W-:Y:S05]  /*00d0*/  BSYNC B0 ;  /* 0x0000000000007941 */ /* 0x000fea0003800000 */
.L_x_0:
[----:B-----5:R-:W-:Y:S02]  /*00e0*/  SHF.L.U32 R2, R2, 0x10, RZ ;  /* 0x0000001002027819 */ /* 0x020fe400000006ff */
[----:B------:R-:W-:-:S03]  /*00f0*/  MOV R5, 0x3e800000 ;  /* 0x3e80000000057802 */ /* 0x000fc60000000f00 */
[----:B0-----:R-:W-:-:S04]  /*0100*/  FADD R3, RZ, -R2 ;  /* 0x80000002ff037221 */ /* 0x001fc80000000000 */
[----:B------:R-:W-:-:S05]  /*0110*/  FMUL R3, R3, 1.4426950216293334961 ;  /* 0x3fb8aa3b03037820 */ /* 0x000fca0000400000 */
[----:B------:R-:W-:-:S13]  /*0120*/  FSETP.GEU.AND P1, PT, R3, -126, PT ;  /* 0xc2fc00000300780b */ /* 0x000fda0003f2e000 */
[----:B------:R-:W-:-:S04]  /*0130*/  @!P1 FMUL R3, R3, 0.5 ;  /* 0x3f00000003039820 */ /* 0x000fc80000400000 */
[----:B------:R-:W0:Y:S02]  /*0140*/  MUFU.EX2 R4, R3 ;  /* 0x0000000300047308 */ /* 0x000e240000000800 */
[----:B0-----:R-:W-:-:S04]  /*0150*/  @!P1 FMUL R4, R4, R4 ;  /* 0x0000000404049220 */ /* 0x001fc80000400000 */
[----:B------:R-:W-:-:S05]  /*0160*/  FADD R6, R4, 1 ;  /* 0x3f80000004067421 */ /* 0x000fca0000000000 */
[----:B------:R-:W-:-:S04]  /*0170*/  FSETP.GT.AND P1, PT, R6, 8.50705917302346158658e+37, PT ;  /* 0x7e8000000600780b */ /* 0x000fc80003f24000 */
[----:B------:R-:W-:-:S09]  /*0180*/  FSEL R5, R5, 1, P1 ;  /* 0x3f80000005057808 */ /* 0x000fd20000800000 */
[----:B------:R-:W-:-:S06]  /*0190*/  @P1 FMUL R6, R6, 0.25 ;  /* 0x3e80000006061820 */ /* 0x000fcc0000400000 */
[----:B------:R-:W0:Y:S02]  /*01a0*/  MUFU.RCP R6, R6 ;  /* 0x0000000600067308 */ /* 0x000e240000001000 */
[----:B0-----:R-:W-:-:S04]  /*01b0*/  FMUL R5, R6, R5 ;  /* 0x0000000506057220 */ /* 0x001fc80000400000 */
[----:B------:R-:W-:Y:S01]  /*01c0*/  FMUL R5, R2, R5 ;  /* 0x0000000502057220 */ /* 0x000fe20000400000 */
[----:B------:R-:W-:-:S04]  /*01d0*/  IMAD.WIDE R2, R0, R7, c[0x0][0x168] ;  /* 0x00005a0000027625 */ /* 0x000fc800078e0207 */
[----:B------:R-:W-:Y:S01]  /*01e0*/  F2FP.BF16.PACK_AB R8, RZ, R5 ;  /* 0x00000005ff08723e */ /* 0x000fe200000010ff */
[----:B------:R-:W-:-:S04]  /*01f0*/  IMAD.WIDE R4, R0, R7, c[0x0][0x170] ;  /* 0x00005c0000047625 */ /* 0x000fc800078e0207 */
[----:B------:R0:W-:Y:S01]  /*0200*/  @!P0 STG.E.U16 [R2.64], R8 ;  /* 0x0000000802008986 */ /* 0x0001e2000c101504 */
[----:B------:R-:W-:Y:S05]  /*0210*/  @P0 EXIT ;  /* 0x000000000000094d */ /* 0x000fea0003800000 */
[----:B------:R-:W-:Y:S01]  /*0220*/  STG.E.U16 [R4.64], R8 ;  /* 0x0000000804007986 */ /* 0x000fe2000c101504 */
[----:B------:R-:W-:Y:S05]  /*0230*/  EXIT ;  /* 0x000000000000794d */ /* 0x000fea0003800000 */
.L_x_2:
[----:B------:R-:W-:-:S00]  /*0240*/  BRA `(.L_x_2) ;  /* 0xfffffff000007947 */ /* 0x000fc0000383ffff */
[----:B------:R-:W-:-:S00]  /*0250*/  NOP ;  /* 0x0000000000007918 */ /* 0x000fc00000000000 */
        /* <DEDUP_REMOVED lines=10> */
.L_x_3:
